//
// Generated by NVIDIA NVVM Compiler
//
// Compiler Build ID: CL-36424714
// Cuda compilation tools, release 13.0, V13.0.88
// Based on NVVM 20.0.0
//

.version 9.0
.target sm_100
.address_size 64

	// .globl	_Z16aten_cosh_kernelPfS_
.global .align 4 .b8 x[256];
.global .align 4 .b8 neg_x[256];
.global .align 4 .b8 exp_x[256];
.global .align 4 .b8 exp_neg_x[256];
.global .align 4 .b8 sum[256];
.global .align 4 .b8 result[256];

.visible .entry _Z16aten_cosh_kernelPfS_(
	.param .u64 .ptr .align 1 _Z16aten_cosh_kernelPfS__param_0,
	.param .u64 .ptr .align 1 _Z16aten_cosh_kernelPfS__param_1
)
{
	.reg .pred 	%p<4>;
	.reg .b32 	%r<11>;
	.reg .b32 	%f<9>;
	.reg .b64 	%rd<28>;

	ld.param.u64 	%rd1, [_Z16aten_cosh_kernelPfS__param_0];
	ld.param.u64 	%rd2, [_Z16aten_cosh_kernelPfS__param_1];
	mov.u32 	%r3, %tid.y;
	mov.u32 	%r4, %ctaid.y;
	mov.u32 	%r5, %ntid.y;
	mad.lo.s32 	%r1, %r4, %r5, %r3;
	mov.u32 	%r6, %tid.x;
	mov.u32 	%r7, %ctaid.x;
	mov.u32 	%r8, %ntid.x;
	mad.lo.s32 	%r2, %r7, %r8, %r6;
	setp.gt.u32 	%p1, %r1, 7;
	setp.gt.s32 	%p2, %r2, 7;
	or.pred  	%p3, %p1, %p2;
	@%p3 bra 	$L__BB0_2;
	cvta.to.global.u64 	%rd3, %rd1;
	cvta.to.global.u64 	%rd4, %rd2;
	shl.b32 	%r9, %r1, 3;
	add.s32 	%r10, %r9, %r2;
	mul.wide.s32 	%rd5, %r10, 4;
	add.s64 	%rd6, %rd3, %rd5;
	ld.global.f32 	%f1, [%rd6];
	mul.wide.u32 	%rd7, %r1, 32;
	mov.u64 	%rd8, x;
	add.s64 	%rd9, %rd8, %rd7;
	mul.wide.s32 	%rd10, %r2, 4;
	add.s64 	%rd11, %rd9, %rd10;
	st.global.f32 	[%rd11], %f1;
	mul.f32 	%f2, %f1, 0f3FB8AA3B;
	ex2.approx.f32 	%f3, %f2;
	mov.u64 	%rd12, exp_x;
	add.s64 	%rd13, %rd12, %rd7;
	add.s64 	%rd14, %rd13, %rd10;
	st.global.f32 	[%rd14], %f3;
	neg.f32 	%f4, %f1;
	mov.u64 	%rd15, neg_x;
	add.s64 	%rd16, %rd15, %rd7;
	add.s64 	%rd17, %rd16, %rd10;
	st.global.f32 	[%rd17], %f4;
	mul.f32 	%f5, %f1, 0fBFB8AA3B;
	ex2.approx.f32 	%f6, %f5;
	mov.u64 	%rd18, exp_neg_x;
	add.s64 	%rd19, %rd18, %rd7;
	add.s64 	%rd20, %rd19, %rd10;
	st.global.f32 	[%rd20], %f6;
	add.f32 	%f7, %f6, %f3;
	mov.u64 	%rd21, sum;
	add.s64 	%rd22, %rd21, %rd7;
	add.s64 	%rd23, %rd22, %rd10;
	st.global.f32 	[%rd23], %f7;
	mul.f32 	%f8, %f7, 0f3F000000;
	mov.u64 	%rd24, result;
	add.s64 	%rd25, %rd24, %rd7;
	add.s64 	%rd26, %rd25, %rd10;
	st.global.f32 	[%rd26], %f8;
	add.s64 	%rd27, %rd4, %rd5;
	st.global.f32 	[%rd27], %f8;
$L__BB0_2:
	ret;

}


// ===== COMPILED SASS (sm_100) =====

	.target	sm_100

	.elftype	@"ET_EXEC"


//--------------------- .note.nv.tkinfo           --------------------------
	.section	.note.nv.tkinfo,"",@"SHT_NOTE"
	.sectionflags	@"SHF_NOTE_NV_TKINFO"
	.tkinfo
        /*0018*/ 	.word	0x00000002
        /*0030*/ 	.string	""
        /*0030*/ 	.string	"ptxas"
        /*0030*/ 	.string	"Cuda compilation tools, release 13.0, V13.0.88"
        /*0030*/ 	.string	"Build cuda_13.0.r13.0/compiler.36424714_0"
        /*0030*/ 	.string	"-arch sm_100 -m 64 "



//--------------------- .note.nv.cuinfo           --------------------------
	.section	.note.nv.cuinfo,"",@"SHT_NOTE"
	.sectionflags	@"SHF_NOTE_NV_CUINFO"
        /*0018*/ 	.short	0x0002
        /*001a*/ 	.short	0x0064
        /*001c*/ 	.short	0x0082
	.zero		2


//--------------------- .nv.info                  --------------------------
	.section	.nv.info,"",@"SHT_CUDA_INFO"
	.align	4


	//----- nvinfo : EIATTR_REGCOUNT
	.align		4
        /*0000*/ 	.byte	0x04, 0x2f
        /*0002*/ 	.short	(.L_7 - .L_6)
	.align		4
.L_6:
        /*0004*/ 	.word	index@(_Z16aten_cosh_kernelPfS_)
        /*0008*/ 	.word	0x0000001a


	//----- nvinfo : EIATTR_FRAME_SIZE
	.align		4
.L_7:
        /*000c*/ 	.byte	0x04, 0x11
        /*000e*/ 	.short	(.L_9 - .L_8)
	.align		4
.L_8:
        /*0010*/ 	.word	index@(_Z16aten_cosh_kernelPfS_)
        /*0014*/ 	.word	0x00000000


	//----- nvinfo : EIATTR_MIN_STACK_SIZE
	.align		4
.L_9:
        /*0018*/ 	.byte	0x04, 0x12
        /*001a*/ 	.short	(.L_11 - .L_10)
	.align		4
.L_10:
        /*001c*/ 	.word	index@(_Z16aten_cosh_kernelPfS_)
        /*0020*/ 	.word	0x00000000
.L_11:


//--------------------- .nv.compat                --------------------------
	.section	.nv.compat,"",@"SHT_CUDA_COMPAT_INFO"
	.align	4
        /*0000*/ 	.byte	0x02, 0x09, 0x00, 0x00, 0x02, 0x02, 0x01, 0x00, 0x02, 0x05, 0x05, 0x00, 0x03, 0x07, 0x01, 0x01
        /*0010*/ 	.byte	0x02, 0x03, 0x00, 0x00, 0x02, 0x06, 0x01, 0x00, 0x04, 0x0b, 0x08, 0x00, 0x01, 0x00, 0x00, 0x00
        /*0020*/ 	.byte	0x00, 0x00, 0x00, 0x00


//--------------------- .nv.info._Z16aten_cosh_kernelPfS_ --------------------------
	.section	.nv.info._Z16aten_cosh_kernelPfS_,"",@"SHT_CUDA_INFO"
	.sectionflags	@""
	.align	4


	//----- nvinfo : EIATTR_CUDA_API_VERSION
	.align		4
        /*0000*/ 	.byte	0x04, 0x37
        /*0002*/ 	.short	(.L_13 - .L_12)
.L_12:
        /*0004*/ 	.word	0x00000082


	//----- nvinfo : EIATTR_KPARAM_INFO
	.align		4
.L_13:
        /*0008*/ 	.byte	0x04, 0x17
        /*000a*/ 	.short	(.L_15 - .L_14)
.L_14:
        /*000c*/ 	.word	0x00000000
        /*0010*/ 	.short	0x0001
        /*0012*/ 	.short	0x0008
        /*0014*/ 	.byte	0x00, 0xf5, 0x21, 0x00


	//----- nvinfo : EIATTR_KPARAM_INFO
	.align		4
.L_15:
        /*0018*/ 	.byte	0x04, 0x17
        /*001a*/ 	.short	(.L_17 - .L_16)
.L_16:
        /*001c*/ 	.word	0x00000000
        /*0020*/ 	.short	0x0000
        /*0022*/ 	.short	0x0000
        /*0024*/ 	.byte	0x00, 0xf5, 0x21, 0x00


	//----- nvinfo : EIATTR_SPARSE_MMA_MASK
	.align		4
.L_17:
        /*0028*/ 	.byte	0x03, 0x50
        /*002a*/ 	.short	0x0000


	//----- nvinfo : EIATTR_MAXREG_COUNT
	.align		4
        /*002c*/ 	.byte	0x03, 0x1b
        /*002e*/ 	.short	0x00ff


	//----- nvinfo : EIATTR_MERCURY_ISA_VERSION
	.align		4
        /*0030*/ 	.byte	0x03, 0x5f
        /*0032*/ 	.short	0x0101


	//----- nvinfo : EIATTR_VRC_CTA_INIT_COUNT
	.align		4
        /*0034*/ 	.byte	0x02, 0x4a
	.zero		1
	.zero		1


	//----- nvinfo : EIATTR_EXIT_INSTR_OFFSETS
	.align		4
        /*0038*/ 	.byte	0x04, 0x1c
        /*003a*/ 	.short	(.L_19 - .L_18)


	//   ....[0]....
.L_18:
        /*003c*/ 	.word	0x000000b0


	//   ....[1]....
        /*0040*/ 	.word	0x00000390


	//----- nvinfo : EIATTR_CBANK_PARAM_SIZE
	.align		4
.L_19:
        /*0044*/ 	.byte	0x03, 0x19
        /*0046*/ 	.short	0x0010


	//----- nvinfo : EIATTR_PARAM_CBANK
	.align		4
        /*0048*/ 	.byte	0x04, 0x0a
        /*004a*/ 	.short	(.L_21 - .L_20)
	.align		4
.L_20:
        /*004c*/ 	.word	index@(.nv.constant0._Z16aten_cosh_kernelPfS_)
        /*0050*/ 	.short	0x0380
        /*0052*/ 	.short	0x0010


	//----- nvinfo : EIATTR_SW_WAR
	.align		4
.L_21:
        /*0054*/ 	.byte	0x04, 0x36
        /*0056*/ 	.short	(.L_23 - .L_22)
.L_22:
        /*0058*/ 	.word	0x00000008
.L_23:


//--------------------- .nv.callgraph             --------------------------
	.section	.nv.callgraph,"",@"SHT_CUDA_CALLGRAPH"
	.align	4
	.sectionentsize	8
	.align		4
        /*0000*/ 	.word	0x00000000
	.align		4
        /*0004*/ 	.word	0xffffffff
	.align		4
        /*0008*/ 	.word	0x00000000
	.align		4
        /*000c*/ 	.word	0xfffffffe
	.align		4
        /*0010*/ 	.word	0x00000000
	.align		4
        /*0014*/ 	.word	0xfffffffd
	.align		4
        /*0018*/ 	.word	0x00000000
	.align		4
        /*001c*/ 	.word	0xfffffffc


//--------------------- .nv.constant4             --------------------------
	.section	.nv.constant4,"a",@progbits
	.align	8
	.align		8
.nv.constant4:
        /*0000*/ 	.dword	x
	.align		8
        /*0008*/ 	.dword	neg_x
	.align		8
        /*0010*/ 	.dword	exp_x
	.align		8
        /*0018*/ 	.dword	exp_neg_x
	.align		8
        /*0020*/ 	.dword	sum
	.align		8
        /*0028*/ 	.dword	result


//--------------------- .text._Z16aten_cosh_kernelPfS_ --------------------------
	.section	.text._Z16aten_cosh_kernelPfS_,"ax",@progbits
	.align	128
        .global         _Z16aten_cosh_kernelPfS_
        .type           _Z16aten_cosh_kernelPfS_,@function
        .size           _Z16aten_cosh_kernelPfS_,(.L_x_1 - _Z16aten_cosh_kernelPfS_)
        .other          _Z16aten_cosh_kernelPfS_,@"STO_CUDA_ENTRY STV_DEFAULT"
_Z16aten_cosh_kernelPfS_:
.text._Z16aten_cosh_kernelPfS_:
[----:B------:R-:W-:Y:S01]  /*0000*/  LDC R1, c[0x0][0x37c] ;  /* 0x0000df00ff017b82 */ /* 0x000fe20000000800 */
[----:B------:R-:W0:Y:S07]  /*0010*/  S2R R10, SR_TID.X ;  /* 0x00000000000a7919 */ /* 0x000e2e0000002100 */
[----:B------:R-:W1:Y:S01]  /*0020*/  LDC R0, c[0x0][0x364] ;  /* 0x0000d900ff007b82 */ /* 0x000e620000000800 */
[----:B------:R-:W1:Y:S07]  /*0030*/  S2R R17, SR_TID.Y ;  /* 0x0000000000117919 */ /* 0x000e6e0000002200 */
[----:B------:R-:W0:Y:S08]  /*0040*/  S2UR UR5, SR_CTAID.X ;  /* 0x00000000000579c3 */ /* 0x000e300000002500 */
[----:B------:R-:W0:Y:S08]  /*0050*/  LDC R3, c[0x0][0x360] ;  /* 0x0000d800ff037b82 */ /* 0x000e300000000800 */
[----:B------:R-:W1:Y:S01]  /*0060*/  S2UR UR4, SR_CTAID.Y ;  /* 0x00000000000479c3 */ /* 0x000e620000002600 */
[----:B0-----:R-:W-:-:S05]  /*0070*/  IMAD R10, R3, UR5, R10 ;  /* 0x00000005030a7c24 */ /* 0x001fca000f8e020a */
[----:B------:R-:W-:Y:S01]  /*0080*/  ISETP.GT.AND P0, PT, R10, 0x7, PT ;  /* 0x000000070a00780c */ /* 0x000fe20003f04270 */
[----:B-1----:R-:W-:-:S05]  /*0090*/  IMAD R17, R0, UR4, R17 ;  /* 0x0000000400117c24 */ /* 0x002fca000f8e0211 */
[----:B------:R-:W-:-:S13]  /*00a0*/  ISETP.GT.U32.OR P0, PT, R17, 0x7, P0 ;  /* 0x000000071100780c */ /* 0x000fda0000704470 */
[----:B------:R-:W-:Y:S05]  /*00b0*/  @P0 EXIT ;  /* 0x000000000000094d */ /* 0x000fea0003800000 */
[----:B------:R-:W0:Y:S01]  /*00c0*/  LDC.64 R4, c[0x0][0x380] ;  /* 0x0000e000ff047b82 */ /* 0x000e220000000a00 */
[----:B------:R-:W1:Y:S01]  /*00d0*/  LDCU.64 UR4, c[0x0][0x358] ;  /* 0x00006b00ff0477ac */ /* 0x000e620008000a00 */
[----:B------:R-:W-:-:S06]  /*00e0*/  LEA R9, R17, R10, 0x3 ;  /* 0x0000000a11097211 */ /* 0x000fcc00078e18ff */
[----:B------:R-:W2:Y:S08]  /*00f0*/  LDC.64 R20, c[0x4][RZ] ;  /* 0x01000000ff147b82 */ /* 0x000eb00000000a00 */
[----:B------:R-:W3:Y:S01]  /*0100*/  LDC.64 R18, c[0x4][0x10] ;  /* 0x01000400ff127b82 */ /* 0x000ee20000000a00 */
[----:B0-----:R-:W-:-:S07]  /*0110*/  IMAD.WIDE R4, R9, 0x4, R4 ;  /* 0x0000000409047825 */ /* 0x001fce00078e0204 */
[----:B------:R-:W0:Y:S01]  /*0120*/  LDC.64 R14, c[0x4][0x8] ;  /* 0x01000200ff0e7b82 */ /* 0x000e220000000a00 */
[----:B-1----:R1:W4:Y:S01]  /*0130*/  LDG.E R0, desc[UR4][R4.64] ;  /* 0x0000000404007981 */ /* 0x002322000c1e1900 */
[----:B--2---:R-:W-:-:S06]  /*0140*/  IMAD.WIDE.U32 R20, R17, 0x20, R20 ;  /* 0x0000002011147825 */ /* 0x004fcc00078e0014 */
[----:B------:R-:W2:Y:S01]  /*0150*/  LDC.64 R12, c[0x4][0x18] ;  /* 0x01000600ff0c7b82 */ /* 0x000ea20000000a00 */
[----:B------:R-:W-:-:S07]  /*0160*/  IMAD.WIDE R20, R10, 0x4, R20 ;  /* 0x000000040a147825 */ /* 0x000fce00078e0214 */
[----:B------:R-:W5:Y:S01]  /*0170*/  LDC.64 R2, c[0x4][0x20] ;  /* 0x01000800ff027b82 */ /* 0x000f620000000a00 */
[----:B---3--:R-:W-:-:S04]  /*0180*/  IMAD.WIDE.U32 R18, R17, 0x20, R18 ;  /* 0x0000002011127825 */ /* 0x008fc800078e0012 */
[----:B------:R-:W-:-:S03]  /*0190*/  IMAD.WIDE R18, R10, 0x4, R18 ;  /* 0x000000040a127825 */ /* 0x000fc600078e0212 */
[----:B-1----:R-:W1:Y:S01]  /*01a0*/  LDC.64 R4, c[0x4][0x28] ;  /* 0x01000a00ff047b82 */ /* 0x002e620000000a00 */
[----:B0-----:R-:W-:-:S07]  /*01b0*/  IMAD.WIDE.U32 R14, R17, 0x20, R14 ;  /* 0x00000020110e7825 */ /* 0x001fce00078e000e */
[----:B------:R-:W0:Y:S01]  /*01c0*/  LDC.64 R6, c[0x0][0x388] ;  /* 0x0000e200ff067b82 */ /* 0x000e220000000a00 */
[----:B--2---:R-:W-:-:S04]  /*01d0*/  IMAD.WIDE.U32 R12, R17, 0x20, R12 ;  /* 0x00000020110c7825 */ /* 0x004fc800078e000c */
[----:B------:R-:W-:-:S04]  /*01e0*/  IMAD.WIDE R14, R10, 0x4, R14 ;  /* 0x000000040a0e7825 */ /* 0x000fc800078e020e */
[----:B-----5:R-:W-:-:S04]  /*01f0*/  IMAD.WIDE.U32 R2, R17, 0x20, R2 ;  /* 0x0000002011027825 */ /* 0x020fc800078e0002 */
[----:B------:R-:W-:-:S04]  /*0200*/  IMAD.WIDE R12, R10, 0x4, R12 ;  /* 0x000000040a0c7825 */ /* 0x000fc800078e020c */
[----:B-1----:R-:W-:-:S04]  /*0210*/  IMAD.WIDE.U32 R4, R17, 0x20, R4 ;  /* 0x0000002011047825 */ /* 0x002fc800078e0004 */
[----:B------:R-:W-:-:S04]  /*0220*/  IMAD.WIDE R2, R10, 0x4, R2 ;  /* 0x000000040a027825 */ /* 0x000fc800078e0202 */
[----:B------:R-:W-:-:S04]  /*0230*/  IMAD.WIDE R4, R10, 0x4, R4 ;  /* 0x000000040a047825 */ /* 0x000fc800078e0204 */
[----:B0-----:R-:W-:-:S04]  /*0240*/  IMAD.WIDE R6, R9, 0x4, R6 ;  /* 0x0000000409067825 */ /* 0x001fc800078e0206 */
[C---:B----4-:R-:W-:Y:S01]  /*0250*/  FMUL R8, R0.reuse, -1.4426950216293334961 ;  /* 0xbfb8aa3b00087820 */ /* 0x050fe20000400000 */
[C---:B------:R-:W-:Y:S01]  /*0260*/  FMUL R16, R0.reuse, 1.4426950216293334961 ;  /* 0x3fb8aa3b00107820 */ /* 0x040fe20000400000 */
[----:B------:R-:W-:Y:S01]  /*0270*/  FADD R23, -R0, -RZ ;  /* 0x800000ff00177221 */ /* 0x000fe20000000100 */
[----:B------:R0:W-:Y:S02]  /*0280*/  STG.E desc[UR4][R20.64], R0 ;  /* 0x0000000014007986 */ /* 0x0001e4000c101904 */
[----:B------:R-:W-:Y:S02]  /*0290*/  FSETP.GEU.AND P1, PT, R8, -126, PT ;  /* 0xc2fc00000800780b */ /* 0x000fe40003f2e000 */
[----:B------:R-:W-:-:S11]  /*02a0*/  FSETP.GEU.AND P0, PT, R16, -126, PT ;  /* 0xc2fc00001000780b */ /* 0x000fd60003f0e000 */
[----:B------:R-:W-:Y:S02]  /*02b0*/  @!P1 FMUL R8, R8, 0.5 ;  /* 0x3f00000008089820 */ /* 0x000fe40000400000 */
[----:B------:R-:W-:-:S04]  /*02c0*/  @!P0 FMUL R16, R16, 0.5 ;  /* 0x3f00000010108820 */ /* 0x000fc80000400000 */
[----:B------:R-:W1:Y:S08]  /*02d0*/  MUFU.EX2 R11, R16 ;  /* 0x00000010000b7308 */ /* 0x000e700000000800 */
[----:B------:R-:W2:Y:S01]  /*02e0*/  MUFU.EX2 R8, R8 ;  /* 0x0000000800087308 */ /* 0x000ea20000000800 */
[----:B-1----:R-:W-:-:S05]  /*02f0*/  @!P0 FMUL R11, R11, R11 ;  /* 0x0000000b0b0b8220 */ /* 0x002fca0000400000 */
[----:B------:R-:W-:Y:S01]  /*0300*/  STG.E desc[UR4][R18.64], R11 ;  /* 0x0000000b12007986 */ /* 0x000fe2000c101904 */
[----:B--2---:R-:W-:-:S03]  /*0310*/  @!P1 FMUL R8, R8, R8 ;  /* 0x0000000808089220 */ /* 0x004fc60000400000 */
[----:B------:R-:W-:Y:S01]  /*0320*/  STG.E desc[UR4][R14.64], R23 ;  /* 0x000000170e007986 */ /* 0x000fe2000c101904 */
[----:B------:R-:W-:-:S03]  /*0330*/  FADD R17, R11, R8 ;  /* 0x000000080b117221 */ /* 0x000fc60000000000 */
[----:B------:R-:W-:Y:S01]  /*0340*/  STG.E desc[UR4][R12.64], R8 ;  /* 0x000000080c007986 */ /* 0x000fe2000c101904 */
[----:B0-----:R-:W-:-:S03]  /*0350*/  FMUL R21, R17, 0.5 ;  /* 0x3f00000011157820 */ /* 0x001fc60000400000 */
[----:B------:R-:W-:Y:S04]  /*0360*/  STG.E desc[UR4][R2.64], R17 ;  /* 0x0000001102007986 */ /* 0x000fe8000c101904 */
[----:B------:R-:W-:Y:S04]  /*0370*/  STG.E desc[UR4][R4.64], R21 ;  /* 0x0000001504007986 */ /* 0x000fe8000c101904 */
[----:B------:R-:W-:Y:S01]  /*0380*/  STG.E desc[UR4][R6.64], R21 ;  /* 0x0000001506007986 */ /* 0x000fe2000c101904 */
[----:B------:R-:W-:Y:S05]  /*0390*/  EXIT ;  /* 0x000000000000794d */ /* 0x000fea0003800000 */
.L_x_0:
[----:B------:R-:W-:-:S00]  /*03a0*/  BRA `(.L_x_0) ;  /* 0xfffffffc00fc7947 */ /* 0x000fc0000383ffff */
[----:B------:R-:W-:-:S00]  /*03b0*/  NOP ;  /* 0x0000000000007918 */ /* 0x000fc00000000000 */
        /* <DEDUP_REMOVED lines=12> */
.L_x_1:


//--------------------- .nv.shared.reserved.0     --------------------------
	.section	.nv.shared.reserved.0,"aw",@nobits
	.weak		__nv_reservedSMEM_offset_0_alias
	.size		__nv_reservedSMEM_offset_0_alias, 0, 64
	.other		__nv_reservedSMEM_offset_0_alias,@"STO_CUDA_RESERVED_SHARED STV_DEFAULT"
__nv_reservedSMEM_offset_0_alias:
	.zero		0
	.zero		64


//--------------------- .nv.global                --------------------------
	.section	.nv.global,"aw",@nobits
	.align	4
.nv.global:
	.type		x,@object
	.size		x,(sum - x)
x:
	.zero		256
	.type		sum,@object
	.size		sum,(exp_x - sum)
sum:
	.zero		256
	.type		exp_x,@object
	.size		exp_x,(neg_x - exp_x)
exp_x:
	.zero		256
	.type		neg_x,@object
	.size		neg_x,(result - neg_x)
neg_x:
	.zero		256
	.type		result,@object
	.size		result,(exp_neg_x - result)
result:
	.zero		256
	.type		exp_neg_x,@object
	.size		exp_neg_x,(.L_3 - exp_neg_x)
exp_neg_x:
	.zero		256
.L_3:


//--------------------- .nv.constant0._Z16aten_cosh_kernelPfS_ --------------------------
	.section	.nv.constant0._Z16aten_cosh_kernelPfS_,"a",@progbits
	.sectionflags	@""
	.align	4
.nv.constant0._Z16aten_cosh_kernelPfS_:
	.zero		912


//--------------------- SYMBOLS --------------------------

	.type		.nv.reservedSmem.offset0,@object
	.size		.nv.reservedSmem.offset0,0x4
